//
// Generated by NVIDIA NVVM Compiler
//
// Compiler Build ID: CL-36424714
// Cuda compilation tools, release 13.0, V13.0.88
// Based on NVVM 20.0.0
//

.version 9.0
.target sm_100
.address_size 64

	// .globl	_Z23stock_accelerate_profitPdS_S_iiii

.visible .entry _Z23stock_accelerate_profitPdS_S_iiii(
	.param .u64 .ptr .align 1 _Z23stock_accelerate_profitPdS_S_iiii_param_0,
	.param .u64 .ptr .align 1 _Z23stock_accelerate_profitPdS_S_iiii_param_1,
	.param .u64 .ptr .align 1 _Z23stock_accelerate_profitPdS_S_iiii_param_2,
	.param .u32 _Z23stock_accelerate_profitPdS_S_iiii_param_3,
	.param .u32 _Z23stock_accelerate_profitPdS_S_iiii_param_4,
	.param .u32 _Z23stock_accelerate_profitPdS_S_iiii_param_5,
	.param .u32 _Z23stock_accelerate_profitPdS_S_iiii_param_6
)
{
	.reg .pred 	%p<10>;
	.reg .b32 	%r<43>;
	.reg .b64 	%rd<40>;
	.reg .b64 	%fd<68>;

	ld.param.u64 	%rd4, [_Z23stock_accelerate_profitPdS_S_iiii_param_1];
	ld.param.u64 	%rd5, [_Z23stock_accelerate_profitPdS_S_iiii_param_2];
	ld.param.u32 	%r21, [_Z23stock_accelerate_profitPdS_S_iiii_param_3];
	ld.param.u32 	%r22, [_Z23stock_accelerate_profitPdS_S_iiii_param_4];
	ld.param.u32 	%r23, [_Z23stock_accelerate_profitPdS_S_iiii_param_5];
	cvta.to.global.u64 	%rd1, %rd5;
	cvta.to.global.u64 	%rd2, %rd4;
	mov.u32 	%r1, %tid.x;
	mov.u32 	%r2, %ctaid.x;
	mov.u32 	%r3, %ctaid.y;
	setp.lt.s32 	%p1, %r21, 1;
	mov.f64 	%fd67, 0d0000000000000000;
	@%p1 bra 	$L__BB0_12;
	mad.lo.s32 	%r25, %r22, %r3, %r2;
	mul.lo.s32 	%r4, %r25, %r21;
	and.b32  	%r5, %r21, 7;
	setp.lt.u32 	%p2, %r21, 8;
	mov.f64 	%fd67, 0d0000000000000000;
	mov.b32 	%r41, 0;
	@%p2 bra 	$L__BB0_4;
	and.b32  	%r41, %r21, 2147483640;
	neg.s32 	%r39, %r41;
	shl.b32 	%r8, %r23, 3;
	mov.f64 	%fd67, 0d0000000000000000;
	mul.wide.s32 	%rd10, %r23, 8;
	mov.u32 	%r37, %r4;
	mov.u32 	%r38, %r1;
$L__BB0_3:
	.pragma "nounroll";
	mul.wide.s32 	%rd6, %r37, 8;
	add.s64 	%rd7, %rd1, %rd6;
	mul.wide.s32 	%rd8, %r38, 8;
	add.s64 	%rd9, %rd2, %rd8;
	ld.global.f64 	%fd17, [%rd9];
	ld.global.f64 	%fd18, [%rd7];
	fma.rn.f64 	%fd19, %fd17, %fd18, %fd67;
	add.s64 	%rd11, %rd9, %rd10;
	ld.global.f64 	%fd20, [%rd11];
	ld.global.f64 	%fd21, [%rd7+8];
	fma.rn.f64 	%fd22, %fd20, %fd21, %fd19;
	add.s64 	%rd12, %rd11, %rd10;
	ld.global.f64 	%fd23, [%rd12];
	ld.global.f64 	%fd24, [%rd7+16];
	fma.rn.f64 	%fd25, %fd23, %fd24, %fd22;
	add.s64 	%rd13, %rd12, %rd10;
	ld.global.f64 	%fd26, [%rd13];
	ld.global.f64 	%fd27, [%rd7+24];
	fma.rn.f64 	%fd28, %fd26, %fd27, %fd25;
	add.s64 	%rd14, %rd13, %rd10;
	ld.global.f64 	%fd29, [%rd14];
	ld.global.f64 	%fd30, [%rd7+32];
	fma.rn.f64 	%fd31, %fd29, %fd30, %fd28;
	add.s64 	%rd15, %rd14, %rd10;
	ld.global.f64 	%fd32, [%rd15];
	ld.global.f64 	%fd33, [%rd7+40];
	fma.rn.f64 	%fd34, %fd32, %fd33, %fd31;
	add.s64 	%rd16, %rd15, %rd10;
	ld.global.f64 	%fd35, [%rd16];
	ld.global.f64 	%fd36, [%rd7+48];
	fma.rn.f64 	%fd37, %fd35, %fd36, %fd34;
	add.s64 	%rd17, %rd16, %rd10;
	ld.global.f64 	%fd38, [%rd17];
	ld.global.f64 	%fd39, [%rd7+56];
	fma.rn.f64 	%fd67, %fd38, %fd39, %fd37;
	add.s32 	%r39, %r39, 8;
	add.s32 	%r38, %r38, %r8;
	add.s32 	%r37, %r37, 8;
	setp.ne.s32 	%p3, %r39, 0;
	@%p3 bra 	$L__BB0_3;
$L__BB0_4:
	setp.eq.s32 	%p4, %r5, 0;
	@%p4 bra 	$L__BB0_12;
	and.b32  	%r16, %r21, 3;
	setp.lt.u32 	%p5, %r5, 4;
	@%p5 bra 	$L__BB0_7;
	mad.lo.s32 	%r26, %r41, %r23, %r1;
	mul.wide.s32 	%rd18, %r26, 8;
	add.s64 	%rd19, %rd2, %rd18;
	ld.global.f64 	%fd41, [%rd19];
	add.s32 	%r27, %r41, %r4;
	mul.wide.s32 	%rd20, %r27, 8;
	add.s64 	%rd21, %rd1, %rd20;
	ld.global.f64 	%fd42, [%rd21];
	fma.rn.f64 	%fd43, %fd41, %fd42, %fd67;
	mul.wide.s32 	%rd22, %r23, 8;
	add.s64 	%rd23, %rd19, %rd22;
	ld.global.f64 	%fd44, [%rd23];
	ld.global.f64 	%fd45, [%rd21+8];
	fma.rn.f64 	%fd46, %fd44, %fd45, %fd43;
	add.s64 	%rd24, %rd23, %rd22;
	ld.global.f64 	%fd47, [%rd24];
	ld.global.f64 	%fd48, [%rd21+16];
	fma.rn.f64 	%fd49, %fd47, %fd48, %fd46;
	add.s64 	%rd25, %rd24, %rd22;
	ld.global.f64 	%fd50, [%rd25];
	ld.global.f64 	%fd51, [%rd21+24];
	fma.rn.f64 	%fd67, %fd50, %fd51, %fd49;
	add.s32 	%r41, %r41, 4;
$L__BB0_7:
	setp.eq.s32 	%p6, %r16, 0;
	@%p6 bra 	$L__BB0_12;
	setp.eq.s32 	%p7, %r16, 1;
	@%p7 bra 	$L__BB0_10;
	mad.lo.s32 	%r28, %r41, %r23, %r1;
	mul.wide.s32 	%rd26, %r28, 8;
	add.s64 	%rd27, %rd2, %rd26;
	ld.global.f64 	%fd53, [%rd27];
	add.s32 	%r29, %r41, %r4;
	mul.wide.s32 	%rd28, %r29, 8;
	add.s64 	%rd29, %rd1, %rd28;
	ld.global.f64 	%fd54, [%rd29];
	fma.rn.f64 	%fd55, %fd53, %fd54, %fd67;
	mul.wide.s32 	%rd30, %r23, 8;
	add.s64 	%rd31, %rd27, %rd30;
	ld.global.f64 	%fd56, [%rd31];
	ld.global.f64 	%fd57, [%rd29+8];
	fma.rn.f64 	%fd67, %fd56, %fd57, %fd55;
	add.s32 	%r41, %r41, 2;
$L__BB0_10:
	and.b32  	%r30, %r21, 1;
	setp.eq.b32 	%p8, %r30, 1;
	not.pred 	%p9, %p8;
	@%p9 bra 	$L__BB0_12;
	mad.lo.s32 	%r31, %r41, %r23, %r1;
	mul.wide.s32 	%rd32, %r31, 8;
	add.s64 	%rd33, %rd2, %rd32;
	ld.global.f64 	%fd58, [%rd33];
	add.s32 	%r32, %r41, %r4;
	mul.wide.s32 	%rd34, %r32, 8;
	add.s64 	%rd35, %rd1, %rd34;
	ld.global.f64 	%fd59, [%rd35];
	fma.rn.f64 	%fd67, %fd58, %fd59, %fd67;
$L__BB0_12:
	ld.param.u64 	%rd39, [_Z23stock_accelerate_profitPdS_S_iiii_param_0];
	cvta.to.global.u64 	%rd36, %rd39;
	mad.lo.s32 	%r33, %r23, %r3, %r1;
	mad.lo.s32 	%r34, %r33, %r22, %r2;
	mad.lo.s32 	%r35, %r34, %r22, %r34;
	add.s32 	%r36, %r35, %r22;
	mul.wide.s32 	%rd37, %r36, 8;
	add.s64 	%rd38, %rd36, %rd37;
	st.global.f64 	[%rd38], %fd67;
	ret;

}


// ===== COMPILED SASS (sm_100) =====

	.target	sm_100

	.elftype	@"ET_EXEC"


//--------------------- .note.nv.tkinfo           --------------------------
	.section	.note.nv.tkinfo,"",@"SHT_NOTE"
	.sectionflags	@"SHF_NOTE_NV_TKINFO"
	.tkinfo
        /*0018*/ 	.word	0x00000002
        /*0030*/ 	.string	""
        /*0030*/ 	.string	"ptxas"
        /*0030*/ 	.string	"Cuda compilation tools, release 13.0, V13.0.88"
        /*0030*/ 	.string	"Build cuda_13.0.r13.0/compiler.36424714_0"
        /*0030*/ 	.string	"-arch sm_100 -m 64 "



//--------------------- .note.nv.cuinfo           --------------------------
	.section	.note.nv.cuinfo,"",@"SHT_NOTE"
	.sectionflags	@"SHF_NOTE_NV_CUINFO"
        /*0018*/ 	.short	0x0002
        /*001a*/ 	.short	0x0064
        /*001c*/ 	.short	0x0082
	.zero		2


//--------------------- .nv.info                  --------------------------
	.section	.nv.info,"",@"SHT_CUDA_INFO"
	.align	4


	//----- nvinfo : EIATTR_REGCOUNT
	.align		4
        /*0000*/ 	.byte	0x04, 0x2f
        /*0002*/ 	.short	(.L_1 - .L_0)
	.align		4
.L_0:
        /*0004*/ 	.word	index@(_Z23stock_accelerate_profitPdS_S_iiii)
        /*0008*/ 	.word	0x00000020


	//----- nvinfo : EIATTR_FRAME_SIZE
	.align		4
.L_1:
        /*000c*/ 	.byte	0x04, 0x11
        /*000e*/ 	.short	(.L_3 - .L_2)
	.align		4
.L_2:
        /*0010*/ 	.word	index@(_Z23stock_accelerate_profitPdS_S_iiii)
        /*0014*/ 	.word	0x00000000


	//----- nvinfo : EIATTR_MIN_STACK_SIZE
	.align		4
.L_3:
        /*0018*/ 	.byte	0x04, 0x12
        /*001a*/ 	.short	(.L_5 - .L_4)
	.align		4
.L_4:
        /*001c*/ 	.word	index@(_Z23stock_accelerate_profitPdS_S_iiii)
        /*0020*/ 	.word	0x00000000
.L_5:


//--------------------- .nv.compat                --------------------------
	.section	.nv.compat,"",@"SHT_CUDA_COMPAT_INFO"
	.align	4
        /*0000*/ 	.byte	0x02, 0x09, 0x00, 0x00, 0x02, 0x02, 0x01, 0x00, 0x02, 0x05, 0x05, 0x00, 0x03, 0x07, 0x01, 0x01
        /*0010*/ 	.byte	0x02, 0x03, 0x00, 0x00, 0x02, 0x06, 0x01, 0x00, 0x04, 0x0b, 0x08, 0x00, 0x01, 0x00, 0x00, 0x00
        /*0020*/ 	.byte	0x00, 0x00, 0x00, 0x00


//--------------------- .nv.info._Z23stock_accelerate_profitPdS_S_iiii --------------------------
	.section	.nv.info._Z23stock_accelerate_profitPdS_S_iiii,"",@"SHT_CUDA_INFO"
	.sectionflags	@""
	.align	4


	//----- nvinfo : EIATTR_CUDA_API_VERSION
	.align		4
        /*0000*/ 	.byte	0x04, 0x37
        /*0002*/ 	.short	(.L_7 - .L_6)
.L_6:
        /*0004*/ 	.word	0x00000082


	//----- nvinfo : EIATTR_KPARAM_INFO
	.align		4
.L_7:
        /*0008*/ 	.byte	0x04, 0x17
        /*000a*/ 	.short	(.L_9 - .L_8)
.L_8:
        /*000c*/ 	.word	0x00000000
        /*0010*/ 	.short	0x0006
        /*0012*/ 	.short	0x0024
        /*0014*/ 	.byte	0x00, 0xf0, 0x11, 0x00


	//----- nvinfo : EIATTR_KPARAM_INFO
	.align		4
.L_9:
        /*0018*/ 	.byte	0x04, 0x17
        /*001a*/ 	.short	(.L_11 - .L_10)
.L_10:
        /*001c*/ 	.word	0x00000000
        /*0020*/ 	.short	0x0005
        /*0022*/ 	.short	0x0020
        /*0024*/ 	.byte	0x00, 0xf0, 0x11, 0x00


	//----- nvinfo : EIATTR_KPARAM_INFO
	.align		4
.L_11:
        /*0028*/ 	.byte	0x04, 0x17
        /*002a*/ 	.short	(.L_13 - .L_12)
.L_12:
        /*002c*/ 	.word	0x00000000
        /*0030*/ 	.short	0x0004
        /*0032*/ 	.short	0x001c
        /*0034*/ 	.byte	0x00, 0xf0, 0x11, 0x00


	//----- nvinfo : EIATTR_KPARAM_INFO
	.align		4
.L_13:
        /*0038*/ 	.byte	0x04, 0x17
        /*003a*/ 	.short	(.L_15 - .L_14)
.L_14:
        /*003c*/ 	.word	0x00000000
        /*0040*/ 	.short	0x0003
        /*0042*/ 	.short	0x0018
        /*0044*/ 	.byte	0x00, 0xf0, 0x11, 0x00


	//----- nvinfo : EIATTR_KPARAM_INFO
	.align		4
.L_15:
        /*0048*/ 	.byte	0x04, 0x17
        /*004a*/ 	.short	(.L_17 - .L_16)
.L_16:
        /*004c*/ 	.word	0x00000000
        /*0050*/ 	.short	0x0002
        /*0052*/ 	.short	0x0010
        /*0054*/ 	.byte	0x00, 0xf5, 0x21, 0x00


	//----- nvinfo : EIATTR_KPARAM_INFO
	.align		4
.L_17:
        /*0058*/ 	.byte	0x04, 0x17
        /*005a*/ 	.short	(.L_19 - .L_18)
.L_18:
        /*005c*/ 	.word	0x00000000
        /*0060*/ 	.short	0x0001
        /*0062*/ 	.short	0x0008
        /*0064*/ 	.byte	0x00, 0xf5, 0x21, 0x00


	//----- nvinfo : EIATTR_KPARAM_INFO
	.align		4
.L_19:
        /*0068*/ 	.byte	0x04, 0x17
        /*006a*/ 	.short	(.L_21 - .L_20)
.L_20:
        /*006c*/ 	.word	0x00000000
        /*0070*/ 	.short	0x0000
        /*0072*/ 	.short	0x0000
        /*0074*/ 	.byte	0x00, 0xf5, 0x21, 0x00


	//----- nvinfo : EIATTR_SPARSE_MMA_MASK
	.align		4
.L_21:
        /*0078*/ 	.byte	0x03, 0x50
        /*007a*/ 	.short	0x0000


	//----- nvinfo : EIATTR_MAXREG_COUNT
	.align		4
        /*007c*/ 	.byte	0x03, 0x1b
        /*007e*/ 	.short	0x00ff


	//----- nvinfo : EIATTR_MERCURY_ISA_VERSION
	.align		4
        /*0080*/ 	.byte	0x03, 0x5f
        /*0082*/ 	.short	0x0101


	//----- nvinfo : EIATTR_VRC_CTA_INIT_COUNT
	.align		4
        /*0084*/ 	.byte	0x02, 0x4a
	.zero		1
	.zero		1


	//----- nvinfo : EIATTR_EXIT_INSTR_OFFSETS
	.align		4
        /*0088*/ 	.byte	0x04, 0x1c
        /*008a*/ 	.short	(.L_23 - .L_22)


	//   ....[0]....
.L_22:
        /*008c*/ 	.word	0x00000820


	//----- nvinfo : EIATTR_CBANK_PARAM_SIZE
	.align		4
.L_23:
        /*0090*/ 	.byte	0x03, 0x19
        /*0092*/ 	.short	0x0028


	//----- nvinfo : EIATTR_PARAM_CBANK
	.align		4
        /*0094*/ 	.byte	0x04, 0x0a
        /*0096*/ 	.short	(.L_25 - .L_24)
	.align		4
.L_24:
        /*0098*/ 	.word	index@(.nv.constant0._Z23stock_accelerate_profitPdS_S_iiii)
        /*009c*/ 	.short	0x0380
        /*009e*/ 	.short	0x0028


	//----- nvinfo : EIATTR_SW_WAR
	.align		4
.L_25:
        /*00a0*/ 	.byte	0x04, 0x36
        /*00a2*/ 	.short	(.L_27 - .L_26)
.L_26:
        /*00a4*/ 	.word	0x00000008
.L_27:


//--------------------- .nv.callgraph             --------------------------
	.section	.nv.callgraph,"",@"SHT_CUDA_CALLGRAPH"
	.align	4
	.sectionentsize	8
	.align		4
        /*0000*/ 	.word	0x00000000
	.align		4
        /*0004*/ 	.word	0xffffffff
	.align		4
        /*0008*/ 	.word	0x00000000
	.align		4
        /*000c*/ 	.word	0xfffffffe
	.align		4
        /*0010*/ 	.word	0x00000000
	.align		4
        /*0014*/ 	.word	0xfffffffd
	.align		4
        /*0018*/ 	.word	0x00000000
	.align		4
        /*001c*/ 	.word	0xfffffffc


//--------------------- .text._Z23stock_accelerate_profitPdS_S_iiii --------------------------
	.section	.text._Z23stock_accelerate_profitPdS_S_iiii,"ax",@progbits
	.align	128
        .global         _Z23stock_accelerate_profitPdS_S_iiii
        .type           _Z23stock_accelerate_profitPdS_S_iiii,@function
        .size           _Z23stock_accelerate_profitPdS_S_iiii,(.L_x_5 - _Z23stock_accelerate_profitPdS_S_iiii)
        .other          _Z23stock_accelerate_profitPdS_S_iiii,@"STO_CUDA_ENTRY STV_DEFAULT"
_Z23stock_accelerate_profitPdS_S_iiii:
.text._Z23stock_accelerate_profitPdS_S_iiii:
[----:B------:R-:W-:Y:S08]  /*0000*/  LDC R1, c[0x0][0x37c] ;  /* 0x0000df00ff017b82 */ /* 0x000ff00000000800 */
[----:B------:R-:W0:Y:S01]  /*0010*/  LDC R0, c[0x0][0x398] ;  /* 0x0000e600ff007b82 */ /* 0x000e220000000800 */
[----:B------:R-:W1:Y:S01]  /*0020*/  S2R R2, SR_TID.X ;  /* 0x0000000000027919 */ /* 0x000e620000002100 */
[----:B------:R-:W2:Y:S01]  /*0030*/  LDCU.64 UR6, c[0x0][0x358] ;  /* 0x00006b00ff0677ac */ /* 0x000ea20008000a00 */
[----:B------:R-:W-:-:S05]  /*0040*/  CS2R R16, SRZ ;  /* 0x0000000000107805 */ /* 0x000fca000001ff00 */
[----:B------:R-:W3:Y:S08]  /*0050*/  S2UR UR5, SR_CTAID.X ;  /* 0x00000000000579c3 */ /* 0x000ef00000002500 */
[----:B------:R-:W4:Y:S01]  /*0060*/  S2UR UR8, SR_CTAID.Y ;  /* 0x00000000000879c3 */ /* 0x000f220000002600 */
[----:B0-----:R-:W-:-:S13]  /*0070*/  ISETP.GE.AND P0, PT, R0, 0x1, PT ;  /* 0x000000010000780c */ /* 0x001fda0003f06270 */
[----:B-1234-:R-:W-:Y:S05]  /*0080*/  @!P0 BRA `(.L_x_0) ;  /* 0x0000000400c08947 */ /* 0x01efea0003800000 */
[----:B------:R-:W0:Y:S01]  /*0090*/  LDCU UR4, c[0x0][0x39c] ;  /* 0x00007380ff0477ac */ /* 0x000e220008000800 */
[C---:B------:R-:W-:Y:S01]  /*00a0*/  ISETP.GE.U32.AND P1, PT, R0.reuse, 0x8, PT ;  /* 0x000000080000780c */ /* 0x040fe20003f26070 */
[----:B------:R-:W-:Y:S01]  /*00b0*/  HFMA2 R5, -RZ, RZ, 0, 0 ;  /* 0x00000000ff057431 */ /* 0x000fe200000001ff */
[----:B------:R-:W-:Y:S02]  /*00c0*/  LOP3.LUT R4, R0, 0x7, RZ, 0xc0, !PT ;  /* 0x0000000700047812 */ /* 0x000fe400078ec0ff */
[----:B------:R-:W-:Y:S02]  /*00d0*/  CS2R R16, SRZ ;  /* 0x0000000000107805 */ /* 0x000fe4000001ff00 */
[----:B------:R-:W-:Y:S01]  /*00e0*/  ISETP.NE.AND P0, PT, R4, RZ, PT ;  /* 0x000000ff0400720c */ /* 0x000fe20003f05270 */
[----:B0-----:R-:W-:-:S06]  /*00f0*/  UIMAD UR4, UR8, UR4, UR5 ;  /* 0x00000004080472a4 */ /* 0x001fcc000f8e0205 */
[----:B------:R-:W-:Y:S01]  /*0100*/  IMAD R6, R0, UR4, RZ ;  /* 0x0000000400067c24 */ /* 0x000fe2000f8e02ff */
[----:B------:R-:W-:Y:S06]  /*0110*/  @!P1 BRA `(.L_x_1) ;  /* 0x0000000000b89947 */ /* 0x000fec0003800000 */
[----:B------:R-:W-:Y:S02]  /*0120*/  LOP3.LUT R5, R0, 0x7ffffff8, RZ, 0xc0, !PT ;  /* 0x7ffffff800057812 */ /* 0x000fe400078ec0ff */
[----:B------:R-:W-:Y:S02]  /*0130*/  CS2R R16, SRZ ;  /* 0x0000000000107805 */ /* 0x000fe4000001ff00 */
[----:B------:R-:W-:Y:S02]  /*0140*/  MOV R26, R6 ;  /* 0x00000006001a7202 */ /* 0x000fe40000000f00 */
[----:B------:R-:W-:Y:S02]  /*0150*/  MOV R3, R2 ;  /* 0x0000000200037202 */ /* 0x000fe40000000f00 */
[----:B------:R-:W-:-:S07]  /*0160*/  IADD3 R7, PT, PT, -R5, RZ, RZ ;  /* 0x000000ff05077210 */ /* 0x000fce0007ffe1ff */
.L_x_2:
[----:B------:R-:W0:Y:S08]  /*0170*/  LDC.64 R20, c[0x0][0x390] ;  /* 0x0000e400ff147b82 */ /* 0x000e300000000a00 */
[----:B------:R-:W1:Y:S08]  /*0180*/  LDC.64 R28, c[0x0][0x388] ;  /* 0x0000e200ff1c7b82 */ /* 0x000e700000000a00 */
[----:B------:R-:W2:Y:S01]  /*0190*/  LDC R27, c[0x0][0x3a0] ;  /* 0x0000e800ff1b7b82 */ /* 0x000ea20000000800 */
[----:B0-----:R-:W-:-:S05]  /*01a0*/  IMAD.WIDE R20, R26, 0x8, R20 ;  /* 0x000000081a147825 */ /* 0x001fca00078e0214 */
[----:B------:R-:W3:Y:S01]  /*01b0*/  LDG.E.64 R14, desc[UR6][R20.64] ;  /* 0x00000006140e7981 */ /* 0x000ee2000c1e1b00 */
[----:B-1----:R-:W-:-:S03]  /*01c0*/  IMAD.WIDE R28, R3, 0x8, R28 ;  /* 0x00000008031c7825 */ /* 0x002fc600078e021c */
[----:B------:R-:W4:Y:S04]  /*01d0*/  LDG.E.64 R10, desc[UR6][R20.64+0x8] ;  /* 0x00000806140a7981 */ /* 0x000f28000c1e1b00 */
[----:B------:R-:W3:Y:S01]  /*01e0*/  LDG.E.64 R8, desc[UR6][R28.64] ;  /* 0x000000061c087981 */ /* 0x000ee2000c1e1b00 */
[----:B--2---:R-:W-:-:S05]  /*01f0*/  IMAD.WIDE R24, R27, 0x8, R28 ;  /* 0x000000081b187825 */ /* 0x004fca00078e021c */
[----:B------:R-:W4:Y:S01]  /*0200*/  LDG.E.64 R12, desc[UR6][R24.64] ;  /* 0x00000006180c7981 */ /* 0x000f22000c1e1b00 */
[C---:B------:R-:W-:Y:S01]  /*0210*/  IMAD.WIDE R22, R27.reuse, 0x8, R24 ;  /* 0x000000081b167825 */ /* 0x040fe200078e0218 */
[----:B---3--:R-:W-:Y:S02]  /*0220*/  DFMA R14, R8, R14, R16 ;  /* 0x0000000e080e722b */ /* 0x008fe40000000010 */
[----:B------:R-:W2:Y:S04]  /*0230*/  LDG.E.64 R16, desc[UR6][R20.64+0x10] ;  /* 0x0000100614107981 */ /* 0x000ea8000c1e1b00 */
[----:B------:R-:W2:Y:S01]  /*0240*/  LDG.E.64 R8, desc[UR6][R22.64] ;  /* 0x0000000616087981 */ /* 0x000ea2000c1e1b00 */
[----:B------:R-:W-:Y:S01]  /*0250*/  IMAD.WIDE R18, R27, 0x8, R22 ;  /* 0x000000081b127825 */ /* 0x000fe200078e0216 */
[----:B----4-:R-:W-:-:S02]  /*0260*/  DFMA R10, R12, R10, R14 ;  /* 0x0000000a0c0a722b */ /* 0x010fc4000000000e */
[----:B------:R-:W3:Y:S04]  /*0270*/  LDG.E.64 R12, desc[UR6][R20.64+0x18] ;  /* 0x00001806140c7981 */ /* 0x000ee8000c1e1b00 */
[----:B------:R-:W3:Y:S01]  /*0280*/  LDG.E.64 R14, desc[UR6][R18.64] ;  /* 0x00000006120e7981 */ /* 0x000ee2000c1e1b00 */
[----:B------:R-:W-:-:S03]  /*0290*/  IMAD.WIDE R28, R27, 0x8, R18 ;  /* 0x000000081b1c7825 */ /* 0x000fc600078e0212 */
[----:B------:R-:W4:Y:S01]  /*02a0*/  LDG.E.64 R22, desc[UR6][R20.64+0x38] ;  /* 0x0000380614167981 */ /* 0x000f22000c1e1b00 */
[----:B--2---:R-:W-:-:S03]  /*02b0*/  DFMA R16, R8, R16, R10 ;  /* 0x000000100810722b */ /* 0x004fc6000000000a */
[----:B------:R-:W2:Y:S04]  /*02c0*/  LDG.E.64 R8, desc[UR6][R20.64+0x20] ;  /* 0x0000200614087981 */ /* 0x000ea8000c1e1b00 */
[----:B------:R0:W2:Y:S01]  /*02d0*/  LDG.E.64 R10, desc[UR6][R28.64] ;  /* 0x000000061c0a7981 */ /* 0x0000a2000c1e1b00 */
[----:B---3--:R-:W-:-:S03]  /*02e0*/  DFMA R12, R14, R12, R16 ;  /* 0x0000000c0e0c722b */ /* 0x008fc60000000010 */
[----:B------:R-:W3:Y:S01]  /*02f0*/  LDG.E.64 R16, desc[UR6][R20.64+0x28] ;  /* 0x0000280614107981 */ /* 0x000ee2000c1e1b00 */
[----:B0-----:R-:W-:-:S05]  /*0300*/  IMAD.WIDE R28, R27, 0x8, R28 ;  /* 0x000000081b1c7825 */ /* 0x001fca00078e021c */
[----:B------:R-:W3:Y:S01]  /*0310*/  LDG.E.64 R14, desc[UR6][R28.64] ;  /* 0x000000061c0e7981 */ /* 0x000ee2000c1e1b00 */
[----:B------:R-:W-:-:S04]  /*0320*/  IMAD.WIDE R24, R27, 0x8, R28 ;  /* 0x000000081b187825 */ /* 0x000fc800078e021c */
[----:B------:R-:W-:-:S06]  /*0330*/  IMAD.WIDE R18, R27, 0x8, R24 ;  /* 0x000000081b127825 */ /* 0x000fcc00078e0218 */
[----:B------:R-:W4:Y:S01]  /*0340*/  LDG.E.64 R18, desc[UR6][R18.64] ;  /* 0x0000000612127981 */ /* 0x000f22000c1e1b00 */
[----:B--2---:R-:W-:-:S03]  /*0350*/  DFMA R8, R10, R8, R12 ;  /* 0x000000080a08722b */ /* 0x004fc6000000000c */
[----:B------:R-:W2:Y:S04]  /*0360*/  LDG.E.64 R12, desc[UR6][R20.64+0x30] ;  /* 0x00003006140c7981 */ /* 0x000ea8000c1e1b00 */
[----:B------:R-:W2:Y:S01]  /*0370*/  LDG.E.64 R10, desc[UR6][R24.64] ;  /* 0x00000006180a7981 */ /* 0x000ea2000c1e1b00 */
[----:B------:R-:W-:-:S04]  /*0380*/  IADD3 R7, PT, PT, R7, 0x8, RZ ;  /* 0x0000000807077810 */ /* 0x000fc80007ffe0ff */
[----:B------:R-:W-:Y:S01]  /*0390*/  ISETP.NE.AND P1, PT, R7, RZ, PT ;  /* 0x000000ff0700720c */ /* 0x000fe20003f25270 */
[----:B---3--:R-:W-:Y:S01]  /*03a0*/  DFMA R8, R14, R16, R8 ;  /* 0x000000100e08722b */ /* 0x008fe20000000008 */
[----:B------:R-:W-:Y:S02]  /*03b0*/  LEA R3, R27, R3, 0x3 ;  /* 0x000000031b037211 */ /* 0x000fe400078e18ff */
[----:B------:R-:W-:-:S05]  /*03c0*/  IADD3 R26, PT, PT, R26, 0x8, RZ ;  /* 0x000000081a1a7810 */ /* 0x000fca0007ffe0ff */
[----:B--2---:R-:W-:-:S08]  /*03d0*/  DFMA R8, R10, R12, R8 ;  /* 0x0000000c0a08722b */ /* 0x004fd00000000008 */
[----:B----4-:R-:W-:Y:S01]  /*03e0*/  DFMA R16, R18, R22, R8 ;  /* 0x000000161210722b */ /* 0x010fe20000000008 */
[----:B------:R-:W-:Y:S10]  /*03f0*/  @P1 BRA `(.L_x_2) ;  /* 0xfffffffc005c1947 */ /* 0x000ff4000383ffff */
.L_x_1:
[----:B------:R-:W-:Y:S05]  /*0400*/  @!P0 BRA `(.L_x_0) ;  /* 0x0000000000e08947 */ /* 0x000fea0003800000 */
[----:B------:R-:W-:Y:S02]  /*0410*/  ISETP.GE.U32.AND P0, PT, R4, 0x4, PT ;  /* 0x000000040400780c */ /* 0x000fe40003f06070 */
[----:B------:R-:W-:-:S04]  /*0420*/  LOP3.LUT R3, R0, 0x3, RZ, 0xc0, !PT ;  /* 0x0000000300037812 */ /* 0x000fc800078ec0ff */
[----:B------:R-:W-:-:S07]  /*0430*/  ISETP.NE.AND P1, PT, R3, RZ, PT ;  /* 0x000000ff0300720c */ /* 0x000fce0003f25270 */
[----:B------:R-:W-:Y:S06]  /*0440*/  @!P0 BRA `(.L_x_3) ;  /* 0x00000000005c8947 */ /* 0x000fec0003800000 */
[----:B------:R-:W0:Y:S01]  /*0450*/  LDC R25, c[0x0][0x3a0] ;  /* 0x0000e800ff197b82 */ /* 0x000e220000000800 */
[----:B------:R-:W-:-:S07]  /*0460*/  IADD3 R11, PT, PT, R6, R5, RZ ;  /* 0x00000005060b7210 */ /* 0x000fce0007ffe0ff */
[----:B------:R-:W1:Y:S08]  /*0470*/  LDC.64 R22, c[0x0][0x390] ;  /* 0x0000e400ff167b82 */ /* 0x000e700000000a00 */
[----:B------:R-:W2:Y:S01]  /*0480*/  LDC.64 R8, c[0x0][0x388] ;  /* 0x0000e200ff087b82 */ /* 0x000ea20000000a00 */
[----:B0-----:R-:W-:Y:S02]  /*0490*/  IMAD R7, R5, R25, R2 ;  /* 0x0000001905077224 */ /* 0x001fe400078e0202 */
[----:B-1----:R-:W-:-:S05]  /*04a0*/  IMAD.WIDE R22, R11, 0x8, R22 ;  /* 0x000000080b167825 */ /* 0x002fca00078e0216 */
[----:B------:R-:W3:Y:S01]  /*04b0*/  LDG.E.64 R14, desc[UR6][R22.64] ;  /* 0x00000006160e7981 */ /* 0x000ee2000c1e1b00 */
[----:B--2---:R-:W-:-:S03]  /*04c0*/  IMAD.WIDE R8, R7, 0x8, R8 ;  /* 0x0000000807087825 */ /* 0x004fc600078e0208 */
[----:B------:R-:W2:Y:S04]  /*04d0*/  LDG.E.64 R10, desc[UR6][R22.64+0x8] ;  /* 0x00000806160a7981 */ /* 0x000ea8000c1e1b00 */
[----:B------:R-:W3:Y:S01]  /*04e0*/  LDG.E.64 R12, desc[UR6][R8.64] ;  /* 0x00000006080c7981 */ /* 0x000ee2000c1e1b00 */
[----:B------:R-:W-:-:S03]  /*04f0*/  IMAD.WIDE R28, R25, 0x8, R8 ;  /* 0x00000008191c7825 */ /* 0x000fc600078e0208 */
[----:B------:R-:W4:Y:S04]  /*0500*/  LDG.E.64 R18, desc[UR6][R22.64+0x10] ;  /* 0x0000100616127981 */ /* 0x000f28000c1e1b00 */
[----:B------:R-:W5:Y:S04]  /*0510*/  LDG.E.64 R26, desc[UR6][R22.64+0x18] ;  /* 0x00001806161a7981 */ /* 0x000f68000c1e1b00 */
[----:B------:R0:W2:Y:S02]  /*0520*/  LDG.E.64 R8, desc[UR6][R28.64] ;  /* 0x000000061c087981 */ /* 0x0000a4000c1e1b00 */
[----:B0-----:R-:W-:-:S05]  /*0530*/  IMAD.WIDE R28, R25, 0x8, R28 ;  /* 0x00000008191c7825 */ /* 0x001fca00078e021c */
[----:B------:R-:W4:Y:S01]  /*0540*/  LDG.E.64 R20, desc[UR6][R28.64] ;  /* 0x000000061c147981 */ /* 0x000f22000c1e1b00 */
[----:B------:R-:W-:-:S06]  /*0550*/  IMAD.WIDE R24, R25, 0x8, R28 ;  /* 0x0000000819187825 */ /* 0x000fcc00078e021c */
[----:B------:R-:W5:Y:S01]  /*0560*/  LDG.E.64 R24, desc[UR6][R24.64] ;  /* 0x0000000618187981 */ /* 0x000f62000c1e1b00 */
[----:B------:R-:W-:Y:S01]  /*0570*/  IADD3 R5, PT, PT, R5, 0x4, RZ ;  /* 0x0000000405057810 */ /* 0x000fe20007ffe0ff */
[----:B---3--:R-:W-:-:S08]  /*0580*/  DFMA R12, R12, R14, R16 ;  /* 0x0000000e0c0c722b */ /* 0x008fd00000000010 */
[----:B--2---:R-:W-:-:S08]  /*0590*/  DFMA R8, R8, R10, R12 ;  /* 0x0000000a0808722b */ /* 0x004fd0000000000c */
[----:B----4-:R-:W-:-:S08]  /*05a0*/  DFMA R8, R20, R18, R8 ;  /* 0x000000121408722b */ /* 0x010fd00000000008 */
[----:B-----5:R-:W-:-:S11]  /*05b0*/  DFMA R16, R24, R26, R8 ;  /* 0x0000001a1810722b */ /* 0x020fd60000000008 */
.L_x_3:
[----:B------:R-:W-:Y:S05]  /*05c0*/  @!P1 BRA `(.L_x_0) ;  /* 0x0000000000709947 */ /* 0x000fea0003800000 */
[----:B------:R-:W-:Y:S02]  /*05d0*/  ISETP.NE.AND P0, PT, R3, 0x1, PT ;  /* 0x000000010300780c */ /* 0x000fe40003f05270 */
[----:B------:R-:W-:-:S04]  /*05e0*/  LOP3.LUT R0, R0, 0x1, RZ, 0xc0, !PT ;  /* 0x0000000100007812 */ /* 0x000fc800078ec0ff */
[----:B------:R-:W-:-:S07]  /*05f0*/  ISETP.NE.U32.AND P1, PT, R0, 0x1, PT ;  /* 0x000000010000780c */ /* 0x000fce0003f25070 */
[----:B------:R-:W0:Y:S01]  /*0600*/  @P0 LDC R23, c[0x0][0x3a0] ;  /* 0x0000e800ff170b82 */ /* 0x000e220000000800 */
[----:B------:R-:W-:-:S07]  /*0610*/  @P0 IADD3 R3, PT, PT, R6, R5, RZ ;  /* 0x0000000506030210 */ /* 0x000fce0007ffe0ff */
[----:B------:R-:W1:Y:S08]  /*0620*/  @P0 LDC.64 R18, c[0x0][0x390] ;  /* 0x0000e400ff120b82 */ /* 0x000e700000000a00 */
[----:B------:R-:W2:Y:S08]  /*0630*/  @P0 LDC.64 R8, c[0x0][0x388] ;  /* 0x0000e200ff080b82 */ /* 0x000eb00000000a00 */
[----:B------:R-:W3:Y:S01]  /*0640*/  @!P1 LDC R0, c[0x0][0x3a0] ;  /* 0x0000e800ff009b82 */ /* 0x000ee20000000800 */
[----:B0-----:R-:W-:-:S07]  /*0650*/  @P0 IMAD R21, R5, R23, R2 ;  /* 0x0000001705150224 */ /* 0x001fce00078e0202 */
[----:B------:R-:W0:Y:S01]  /*0660*/  @!P1 LDC.64 R14, c[0x0][0x388] ;  /* 0x0000e200ff0e9b82 */ /* 0x000e220000000a00 */
[----:B-1----:R-:W-:-:S07]  /*0670*/  @P0 IMAD.WIDE R18, R3, 0x8, R18 ;  /* 0x0000000803120825 */ /* 0x002fce00078e0212 */
[----:B------:R-:W1:Y:S01]  /*0680*/  @!P1 LDC.64 R12, c[0x0][0x390] ;  /* 0x0000e400ff0c9b82 */ /* 0x000e620000000a00 */
[----:B--2---:R-:W-:Y:S01]  /*0690*/  @P0 IMAD.WIDE R20, R21, 0x8, R8 ;  /* 0x0000000815140825 */ /* 0x004fe200078e0208 */
[----:B------:R-:W2:Y:S01]  /*06a0*/  @P0 LDG.E.64 R10, desc[UR6][R18.64] ;  /* 0x00000006120a0981 */ /* 0x000ea2000c1e1b00 */
[----:B------:R-:W-:-:S03]  /*06b0*/  @P0 IADD3 R5, PT, PT, R5, 0x2, RZ ;  /* 0x0000000205050810 */ /* 0x000fc60007ffe0ff */
[----:B------:R-:W2:Y:S01]  /*06c0*/  @P0 LDG.E.64 R8, desc[UR6][R20.64] ;  /* 0x0000000614080981 */ /* 0x000ea2000c1e1b00 */
[----:B------:R-:W-:Y:S01]  /*06d0*/  @P0 IMAD.WIDE R22, R23, 0x8, R20 ;  /* 0x0000000817160825 */ /* 0x000fe200078e0214 */
[----:B------:R-:W-:-:S03]  /*06e0*/  @!P1 IADD3 R25, PT, PT, R6, R5, RZ ;  /* 0x0000000506199210 */ /* 0x000fc60007ffe0ff */
[----:B---3--:R-:W-:Y:S01]  /*06f0*/  @!P1 IMAD R3, R5, R0, R2 ;  /* 0x0000000005039224 */ /* 0x008fe200078e0202 */
[----:B------:R-:W3:Y:S04]  /*0700*/  @P0 LDG.E.64 R6, desc[UR6][R22.64] ;  /* 0x0000000616060981 */ /* 0x000ee8000c1e1b00 */
[----:B------:R-:W3:Y:S01]  /*0710*/  @P0 LDG.E.64 R4, desc[UR6][R18.64+0x8] ;  /* 0x0000080612040981 */ /* 0x000ee2000c1e1b00 */
[----:B0-----:R-:W-:-:S06]  /*0720*/  @!P1 IMAD.WIDE R14, R3, 0x8, R14 ;  /* 0x00000008030e9825 */ /* 0x001fcc00078e020e */
[----:B------:R-:W4:Y:S01]  /*0730*/  @!P1 LDG.E.64 R14, desc[UR6][R14.64] ;  /* 0x000000060e0e9981 */ /* 0x000f22000c1e1b00 */
[----:B-1----:R-:W-:-:S06]  /*0740*/  @!P1 IMAD.WIDE R12, R25, 0x8, R12 ;  /* 0x00000008190c9825 */ /* 0x002fcc00078e020c */
[----:B------:R-:W4:Y:S01]  /*0750*/  @!P1 LDG.E.64 R12, desc[UR6][R12.64] ;  /* 0x000000060c0c9981 */ /* 0x000f22000c1e1b00 */
[----:B--2---:R-:W-:-:S08]  /*0760*/  @P0 DFMA R8, R8, R10, R16 ;  /* 0x0000000a0808022b */ /* 0x004fd00000000010 */
[----:B---3--:R-:W-:-:S08]  /*0770*/  @P0 DFMA R16, R6, R4, R8 ;  /* 0x000000040610022b */ /* 0x008fd00000000008 */
[----:B----4-:R-:W-:-:S11]  /*0780*/  @!P1 DFMA R16, R14, R12, R16 ;  /* 0x0000000c0e10922b */ /* 0x010fd60000000010 */
.L_x_0:
[----:B------:R-:W0:Y:S08]  /*0790*/  LDC R3, c[0x0][0x3a0] ;  /* 0x0000e800ff037b82 */ /* 0x000e300000000800 */
[----:B------:R-:W1:Y:S08]  /*07a0*/  LDC R7, c[0x0][0x39c] ;  /* 0x0000e700ff077b82 */ /* 0x000e700000000800 */
[----:B------:R-:W2:Y:S01]  /*07b0*/  LDC.64 R4, c[0x0][0x380] ;  /* 0x0000e000ff047b82 */ /* 0x000ea20000000a00 */
[----:B0-----:R-:W-:-:S04]  /*07c0*/  IMAD R2, R3, UR8, R2 ;  /* 0x0000000803027c24 */ /* 0x001fc8000f8e0202 */
[----:B-1----:R-:W-:-:S04]  /*07d0*/  IMAD R2, R2, R7, UR5 ;  /* 0x0000000502027e24 */ /* 0x002fc8000f8e0207 */
[----:B------:R-:W-:-:S05]  /*07e0*/  IMAD R2, R2, R7, R2 ;  /* 0x0000000702027224 */ /* 0x000fca00078e0202 */
[----:B------:R-:W-:-:S05]  /*07f0*/  IADD3 R3, PT, PT, R2, R7, RZ ;  /* 0x0000000702037210 */ /* 0x000fca0007ffe0ff */
[----:B--2---:R-:W-:-:S05]  /*0800*/  IMAD.WIDE R2, R3, 0x8, R4 ;  /* 0x0000000803027825 */ /* 0x004fca00078e0204 */
[----:B------:R-:W-:Y:S01]  /*0810*/  STG.E.64 desc[UR6][R2.64], R16 ;  /* 0x0000001002007986 */ /* 0x000fe2000c101b06 */
[----:B------:R-:W-:Y:S05]  /*0820*/  EXIT ;  /* 0x000000000000794d */ /* 0x000fea0003800000 */
.L_x_4:
[----:B------:R-:W-:-:S00]  /*0830*/  BRA `(.L_x_4) ;  /* 0xfffffffc00fc7947 */ /* 0x000fc0000383ffff */
[----:B------:R-:W-:-:S00]  /*0840*/  NOP ;  /* 0x0000000000007918 */ /* 0x000fc00000000000 */
        /* <DEDUP_REMOVED lines=11> */
.L_x_5:


//--------------------- .nv.shared.reserved.0     --------------------------
	.section	.nv.shared.reserved.0,"aw",@nobits
	.weak		__nv_reservedSMEM_offset_0_alias
	.size		__nv_reservedSMEM_offset_0_alias, 0, 64
	.other		__nv_reservedSMEM_offset_0_alias,@"STO_CUDA_RESERVED_SHARED STV_DEFAULT"
__nv_reservedSMEM_offset_0_alias:
	.zero		0
	.zero		64


//--------------------- .nv.constant0._Z23stock_accelerate_profitPdS_S_iiii --------------------------
	.section	.nv.constant0._Z23stock_accelerate_profitPdS_S_iiii,"a",@progbits
	.sectionflags	@""
	.align	4
.nv.constant0._Z23stock_accelerate_profitPdS_S_iiii:
	.zero		936


//--------------------- SYMBOLS --------------------------

	.type		.nv.reservedSmem.offset0,@object
	.size		.nv.reservedSmem.offset0,0x4
